//
// Generated by NVIDIA NVVM Compiler
//
// Compiler Build ID: CL-36424714
// Cuda compilation tools, release 13.0, V13.0.88
// Based on NVVM 20.0.0
//

.version 9.0
.target sm_100
.address_size 64

	// .globl	_Z15matVecMulKerneliPfS_S_
// _ZZ16dotProductKerneliPfS_S_E4temp has been demoted

.visible .entry _Z15matVecMulKerneliPfS_S_(
	.param .u32 _Z15matVecMulKerneliPfS_S__param_0,
	.param .u64 .ptr .align 1 _Z15matVecMulKerneliPfS_S__param_1,
	.param .u64 .ptr .align 1 _Z15matVecMulKerneliPfS_S__param_2,
	.param .u64 .ptr .align 1 _Z15matVecMulKerneliPfS_S__param_3
)
{
	.reg .pred 	%p<11>;
	.reg .b32 	%r<37>;
	.reg .b32 	%f<112>;
	.reg .b64 	%rd<31>;

	ld.param.u32 	%r23, [_Z15matVecMulKerneliPfS_S__param_0];
	ld.param.u64 	%rd11, [_Z15matVecMulKerneliPfS_S__param_1];
	ld.param.u64 	%rd12, [_Z15matVecMulKerneliPfS_S__param_2];
	ld.param.u64 	%rd10, [_Z15matVecMulKerneliPfS_S__param_3];
	cvta.to.global.u64 	%rd1, %rd12;
	cvta.to.global.u64 	%rd2, %rd11;
	mov.u32 	%r24, %ctaid.x;
	mov.u32 	%r25, %ntid.x;
	mov.u32 	%r26, %tid.x;
	mad.lo.s32 	%r1, %r24, %r25, %r26;
	setp.ge.s32 	%p1, %r1, %r23;
	@%p1 bra 	$L__BB0_15;
	setp.lt.s32 	%p2, %r23, 1;
	mov.f32 	%f111, 0f00000000;
	@%p2 bra 	$L__BB0_14;
	mul.lo.s32 	%r2, %r1, %r23;
	and.b32  	%r3, %r23, 15;
	setp.lt.u32 	%p3, %r23, 16;
	mov.f32 	%f111, 0f00000000;
	mov.b32 	%r33, 0;
	@%p3 bra 	$L__BB0_5;
	and.b32  	%r33, %r23, 2147483632;
	neg.s32 	%r31, %r33;
	add.s64 	%rd3, %rd2, 32;
	add.s64 	%rd29, %rd1, 32;
	mov.f32 	%f111, 0f00000000;
	mov.u32 	%r30, %r2;
$L__BB0_4:
	.pragma "nounroll";
	mul.wide.s32 	%rd13, %r30, 4;
	add.s64 	%rd14, %rd3, %rd13;
	ld.global.f32 	%f18, [%rd14+-32];
	ld.global.f32 	%f19, [%rd29+-32];
	fma.rn.f32 	%f20, %f18, %f19, %f111;
	ld.global.f32 	%f21, [%rd14+-28];
	ld.global.f32 	%f22, [%rd29+-28];
	fma.rn.f32 	%f23, %f21, %f22, %f20;
	ld.global.f32 	%f24, [%rd14+-24];
	ld.global.f32 	%f25, [%rd29+-24];
	fma.rn.f32 	%f26, %f24, %f25, %f23;
	ld.global.f32 	%f27, [%rd14+-20];
	ld.global.f32 	%f28, [%rd29+-20];
	fma.rn.f32 	%f29, %f27, %f28, %f26;
	ld.global.f32 	%f30, [%rd14+-16];
	ld.global.f32 	%f31, [%rd29+-16];
	fma.rn.f32 	%f32, %f30, %f31, %f29;
	ld.global.f32 	%f33, [%rd14+-12];
	ld.global.f32 	%f34, [%rd29+-12];
	fma.rn.f32 	%f35, %f33, %f34, %f32;
	ld.global.f32 	%f36, [%rd14+-8];
	ld.global.f32 	%f37, [%rd29+-8];
	fma.rn.f32 	%f38, %f36, %f37, %f35;
	ld.global.f32 	%f39, [%rd14+-4];
	ld.global.f32 	%f40, [%rd29+-4];
	fma.rn.f32 	%f41, %f39, %f40, %f38;
	ld.global.f32 	%f42, [%rd14];
	ld.global.f32 	%f43, [%rd29];
	fma.rn.f32 	%f44, %f42, %f43, %f41;
	ld.global.f32 	%f45, [%rd14+4];
	ld.global.f32 	%f46, [%rd29+4];
	fma.rn.f32 	%f47, %f45, %f46, %f44;
	ld.global.f32 	%f48, [%rd14+8];
	ld.global.f32 	%f49, [%rd29+8];
	fma.rn.f32 	%f50, %f48, %f49, %f47;
	ld.global.f32 	%f51, [%rd14+12];
	ld.global.f32 	%f52, [%rd29+12];
	fma.rn.f32 	%f53, %f51, %f52, %f50;
	ld.global.f32 	%f54, [%rd14+16];
	ld.global.f32 	%f55, [%rd29+16];
	fma.rn.f32 	%f56, %f54, %f55, %f53;
	ld.global.f32 	%f57, [%rd14+20];
	ld.global.f32 	%f58, [%rd29+20];
	fma.rn.f32 	%f59, %f57, %f58, %f56;
	ld.global.f32 	%f60, [%rd14+24];
	ld.global.f32 	%f61, [%rd29+24];
	fma.rn.f32 	%f62, %f60, %f61, %f59;
	ld.global.f32 	%f63, [%rd14+28];
	ld.global.f32 	%f64, [%rd29+28];
	fma.rn.f32 	%f111, %f63, %f64, %f62;
	add.s32 	%r31, %r31, 16;
	add.s32 	%r30, %r30, 16;
	add.s64 	%rd29, %rd29, 64;
	setp.ne.s32 	%p4, %r31, 0;
	@%p4 bra 	$L__BB0_4;
$L__BB0_5:
	setp.eq.s32 	%p5, %r3, 0;
	@%p5 bra 	$L__BB0_14;
	and.b32  	%r11, %r23, 7;
	setp.lt.u32 	%p6, %r3, 8;
	@%p6 bra 	$L__BB0_8;
	add.s32 	%r28, %r33, %r2;
	mul.wide.s32 	%rd15, %r28, 4;
	add.s64 	%rd16, %rd2, %rd15;
	ld.global.f32 	%f66, [%rd16];
	mul.wide.u32 	%rd17, %r33, 4;
	add.s64 	%rd18, %rd1, %rd17;
	ld.global.f32 	%f67, [%rd18];
	fma.rn.f32 	%f68, %f66, %f67, %f111;
	ld.global.f32 	%f69, [%rd16+4];
	ld.global.f32 	%f70, [%rd18+4];
	fma.rn.f32 	%f71, %f69, %f70, %f68;
	ld.global.f32 	%f72, [%rd16+8];
	ld.global.f32 	%f73, [%rd18+8];
	fma.rn.f32 	%f74, %f72, %f73, %f71;
	ld.global.f32 	%f75, [%rd16+12];
	ld.global.f32 	%f76, [%rd18+12];
	fma.rn.f32 	%f77, %f75, %f76, %f74;
	ld.global.f32 	%f78, [%rd16+16];
	ld.global.f32 	%f79, [%rd18+16];
	fma.rn.f32 	%f80, %f78, %f79, %f77;
	ld.global.f32 	%f81, [%rd16+20];
	ld.global.f32 	%f82, [%rd18+20];
	fma.rn.f32 	%f83, %f81, %f82, %f80;
	ld.global.f32 	%f84, [%rd16+24];
	ld.global.f32 	%f85, [%rd18+24];
	fma.rn.f32 	%f86, %f84, %f85, %f83;
	ld.global.f32 	%f87, [%rd16+28];
	ld.global.f32 	%f88, [%rd18+28];
	fma.rn.f32 	%f111, %f87, %f88, %f86;
	add.s32 	%r33, %r33, 8;
$L__BB0_8:
	setp.eq.s32 	%p7, %r11, 0;
	@%p7 bra 	$L__BB0_14;
	and.b32  	%r14, %r23, 3;
	setp.lt.u32 	%p8, %r11, 4;
	@%p8 bra 	$L__BB0_11;
	add.s32 	%r29, %r33, %r2;
	mul.wide.s32 	%rd19, %r29, 4;
	add.s64 	%rd20, %rd2, %rd19;
	ld.global.f32 	%f90, [%rd20];
	mul.wide.u32 	%rd21, %r33, 4;
	add.s64 	%rd22, %rd1, %rd21;
	ld.global.f32 	%f91, [%rd22];
	fma.rn.f32 	%f92, %f90, %f91, %f111;
	ld.global.f32 	%f93, [%rd20+4];
	ld.global.f32 	%f94, [%rd22+4];
	fma.rn.f32 	%f95, %f93, %f94, %f92;
	ld.global.f32 	%f96, [%rd20+8];
	ld.global.f32 	%f97, [%rd22+8];
	fma.rn.f32 	%f98, %f96, %f97, %f95;
	ld.global.f32 	%f99, [%rd20+12];
	ld.global.f32 	%f100, [%rd22+12];
	fma.rn.f32 	%f111, %f99, %f100, %f98;
	add.s32 	%r33, %r33, 4;
$L__BB0_11:
	setp.eq.s32 	%p9, %r14, 0;
	@%p9 bra 	$L__BB0_14;
	mul.wide.u32 	%rd23, %r33, 4;
	add.s64 	%rd30, %rd1, %rd23;
	add.s32 	%r36, %r33, %r2;
	neg.s32 	%r35, %r14;
$L__BB0_13:
	.pragma "nounroll";
	mul.wide.s32 	%rd24, %r36, 4;
	add.s64 	%rd25, %rd2, %rd24;
	ld.global.f32 	%f101, [%rd25];
	ld.global.f32 	%f102, [%rd30];
	fma.rn.f32 	%f111, %f101, %f102, %f111;
	add.s64 	%rd30, %rd30, 4;
	add.s32 	%r36, %r36, 1;
	add.s32 	%r35, %r35, 1;
	setp.ne.s32 	%p10, %r35, 0;
	@%p10 bra 	$L__BB0_13;
$L__BB0_14:
	cvta.to.global.u64 	%rd26, %rd10;
	mul.wide.s32 	%rd27, %r1, 4;
	add.s64 	%rd28, %rd26, %rd27;
	st.global.f32 	[%rd28], %f111;
$L__BB0_15:
	ret;

}
	// .globl	_Z16dotProductKerneliPfS_S_
.visible .entry _Z16dotProductKerneliPfS_S_(
	.param .u32 _Z16dotProductKerneliPfS_S__param_0,
	.param .u64 .ptr .align 1 _Z16dotProductKerneliPfS_S__param_1,
	.param .u64 .ptr .align 1 _Z16dotProductKerneliPfS_S__param_2,
	.param .u64 .ptr .align 1 _Z16dotProductKerneliPfS_S__param_3
)
{
	.reg .pred 	%p<3>;
	.reg .b32 	%r<7>;
	.reg .b32 	%f<6>;
	.reg .b64 	%rd<10>;
	// demoted variable
	.shared .align 4 .f32 _ZZ16dotProductKerneliPfS_S_E4temp;
	ld.param.u32 	%r3, [_Z16dotProductKerneliPfS_S__param_0];
	ld.param.u64 	%rd1, [_Z16dotProductKerneliPfS_S__param_1];
	ld.param.u64 	%rd2, [_Z16dotProductKerneliPfS_S__param_2];
	ld.param.u64 	%rd3, [_Z16dotProductKerneliPfS_S__param_3];
	mov.b32 	%r4, 0;
	st.shared.u32 	[_ZZ16dotProductKerneliPfS_S_E4temp], %r4;
	mov.u32 	%r5, %ctaid.x;
	mov.u32 	%r6, %ntid.x;
	mov.u32 	%r1, %tid.x;
	mad.lo.s32 	%r2, %r5, %r6, %r1;
	setp.ge.s32 	%p1, %r2, %r3;
	@%p1 bra 	$L__BB1_2;
	cvta.to.global.u64 	%rd4, %rd1;
	cvta.to.global.u64 	%rd5, %rd2;
	mul.wide.s32 	%rd6, %r2, 4;
	add.s64 	%rd7, %rd4, %rd6;
	ld.global.f32 	%f1, [%rd7];
	add.s64 	%rd8, %rd5, %rd6;
	ld.global.f32 	%f2, [%rd8];
	fma.rn.f32 	%f3, %f1, %f2, 0f00000000;
	st.shared.f32 	[_ZZ16dotProductKerneliPfS_S_E4temp], %f3;
$L__BB1_2:
	bar.sync 	0;
	setp.ne.s32 	%p2, %r1, 0;
	@%p2 bra 	$L__BB1_4;
	ld.shared.f32 	%f4, [_ZZ16dotProductKerneliPfS_S_E4temp];
	cvta.to.global.u64 	%rd9, %rd3;
	atom.global.add.f32 	%f5, [%rd9], %f4;
$L__BB1_4:
	ret;

}
	// .globl	_Z12vecAddKerneliPfS_S_
.visible .entry _Z12vecAddKerneliPfS_S_(
	.param .u32 _Z12vecAddKerneliPfS_S__param_0,
	.param .u64 .ptr .align 1 _Z12vecAddKerneliPfS_S__param_1,
	.param .u64 .ptr .align 1 _Z12vecAddKerneliPfS_S__param_2,
	.param .u64 .ptr .align 1 _Z12vecAddKerneliPfS_S__param_3
)
{
	.reg .pred 	%p<2>;
	.reg .b32 	%r<6>;
	.reg .b32 	%f<4>;
	.reg .b64 	%rd<11>;

	ld.param.u32 	%r2, [_Z12vecAddKerneliPfS_S__param_0];
	ld.param.u64 	%rd1, [_Z12vecAddKerneliPfS_S__param_1];
	ld.param.u64 	%rd2, [_Z12vecAddKerneliPfS_S__param_2];
	ld.param.u64 	%rd3, [_Z12vecAddKerneliPfS_S__param_3];
	mov.u32 	%r3, %ctaid.x;
	mov.u32 	%r4, %ntid.x;
	mov.u32 	%r5, %tid.x;
	mad.lo.s32 	%r1, %r3, %r4, %r5;
	setp.ge.s32 	%p1, %r1, %r2;
	@%p1 bra 	$L__BB2_2;
	cvta.to.global.u64 	%rd4, %rd1;
	cvta.to.global.u64 	%rd5, %rd2;
	cvta.to.global.u64 	%rd6, %rd3;
	mul.wide.s32 	%rd7, %r1, 4;
	add.s64 	%rd8, %rd4, %rd7;
	ld.global.f32 	%f1, [%rd8];
	add.s64 	%rd9, %rd5, %rd7;
	ld.global.f32 	%f2, [%rd9];
	add.f32 	%f3, %f1, %f2;
	add.s64 	%rd10, %rd6, %rd7;
	st.global.f32 	[%rd10], %f3;
$L__BB2_2:
	ret;

}
	// .globl	_Z16scalarMultKernelifPf
.visible .entry _Z16scalarMultKernelifPf(
	.param .u32 _Z16scalarMultKernelifPf_param_0,
	.param .f32 _Z16scalarMultKernelifPf_param_1,
	.param .u64 .ptr .align 1 _Z16scalarMultKernelifPf_param_2
)
{
	.reg .pred 	%p<2>;
	.reg .b32 	%r<6>;
	.reg .b32 	%f<4>;
	.reg .b64 	%rd<5>;

	ld.param.u32 	%r2, [_Z16scalarMultKernelifPf_param_0];
	ld.param.f32 	%f1, [_Z16scalarMultKernelifPf_param_1];
	ld.param.u64 	%rd1, [_Z16scalarMultKernelifPf_param_2];
	mov.u32 	%r3, %ctaid.x;
	mov.u32 	%r4, %ntid.x;
	mov.u32 	%r5, %tid.x;
	mad.lo.s32 	%r1, %r3, %r4, %r5;
	setp.ge.s32 	%p1, %r1, %r2;
	@%p1 bra 	$L__BB3_2;
	cvta.to.global.u64 	%rd2, %rd1;
	mul.wide.s32 	%rd3, %r1, 4;
	add.s64 	%rd4, %rd2, %rd3;
	ld.global.f32 	%f2, [%rd4];
	mul.f32 	%f3, %f1, %f2;
	st.global.f32 	[%rd4], %f3;
$L__BB3_2:
	ret;

}


// ===== COMPILED SASS (sm_100) =====

	.target	sm_100

	.elftype	@"ET_EXEC"


//--------------------- .note.nv.tkinfo           --------------------------
	.section	.note.nv.tkinfo,"",@"SHT_NOTE"
	.sectionflags	@"SHF_NOTE_NV_TKINFO"
	.tkinfo
        /*0018*/ 	.word	0x00000002
        /*0030*/ 	.string	""
        /*0030*/ 	.string	"ptxas"
        /*0030*/ 	.string	"Cuda compilation tools, release 13.0, V13.0.88"
        /*0030*/ 	.string	"Build cuda_13.0.r13.0/compiler.36424714_0"
        /*0030*/ 	.string	"-arch sm_100 -m 64 "



//--------------------- .note.nv.cuinfo           --------------------------
	.section	.note.nv.cuinfo,"",@"SHT_NOTE"
	.sectionflags	@"SHF_NOTE_NV_CUINFO"
        /*0018*/ 	.short	0x0002
        /*001a*/ 	.short	0x0064
        /*001c*/ 	.short	0x0082
	.zero		2


//--------------------- .nv.info                  --------------------------
	.section	.nv.info,"",@"SHT_CUDA_INFO"
	.align	4


	//----- nvinfo : EIATTR_REGCOUNT
	.align		4
        /*0000*/ 	.byte	0x04, 0x2f
        /*0002*/ 	.short	(.L_1 - .L_0)
	.align		4
.L_0:
        /*0004*/ 	.word	index@(_Z15matVecMulKerneliPfS_S_)
        /*0008*/ 	.word	0x0000001e


	//----- nvinfo : EIATTR_FRAME_SIZE
	.align		4
.L_1:
        /*000c*/ 	.byte	0x04, 0x11
        /*000e*/ 	.short	(.L_3 - .L_2)
	.align		4
.L_2:
        /*0010*/ 	.word	index@(_Z15matVecMulKerneliPfS_S_)
        /*0014*/ 	.word	0x00000000


	//----- nvinfo : EIATTR_REGCOUNT
	.align		4
.L_3:
        /*0018*/ 	.byte	0x04, 0x2f
        /*001a*/ 	.short	(.L_5 - .L_4)
	.align		4
.L_4:
        /*001c*/ 	.word	index@(_Z16dotProductKerneliPfS_S_)
        /*0020*/ 	.word	0x0000000a


	//----- nvinfo : EIATTR_FRAME_SIZE
	.align		4
.L_5:
        /*0024*/ 	.byte	0x04, 0x11
        /*0026*/ 	.short	(.L_7 - .L_6)
	.align		4
.L_6:
        /*0028*/ 	.word	index@(_Z16dotProductKerneliPfS_S_)
        /*002c*/ 	.word	0x00000000


	//----- nvinfo : EIATTR_REGCOUNT
	.align		4
.L_7:
        /*0030*/ 	.byte	0x04, 0x2f
        /*0032*/ 	.short	(.L_9 - .L_8)
	.align		4
.L_8:
        /*0034*/ 	.word	index@(_Z12vecAddKerneliPfS_S_)
        /*0038*/ 	.word	0x0000000c


	//----- nvinfo : EIATTR_FRAME_SIZE
	.align		4
.L_9:
        /*003c*/ 	.byte	0x04, 0x11
        /*003e*/ 	.short	(.L_11 - .L_10)
	.align		4
.L_10:
        /*0040*/ 	.word	index@(_Z12vecAddKerneliPfS_S_)
        /*0044*/ 	.word	0x00000000


	//----- nvinfo : EIATTR_REGCOUNT
	.align		4
.L_11:
        /*0048*/ 	.byte	0x04, 0x2f
        /*004a*/ 	.short	(.L_13 - .L_12)
	.align		4
.L_12:
        /*004c*/ 	.word	index@(_Z16scalarMultKernelifPf)
        /*0050*/ 	.word	0x00000008


	//----- nvinfo : EIATTR_FRAME_SIZE
	.align		4
.L_13:
        /*0054*/ 	.byte	0x04, 0x11
        /*0056*/ 	.short	(.L_15 - .L_14)
	.align		4
.L_14:
        /*0058*/ 	.word	index@(_Z16scalarMultKernelifPf)
        /*005c*/ 	.word	0x00000000


	//----- nvinfo : EIATTR_MIN_STACK_SIZE
	.align		4
.L_15:
        /*0060*/ 	.byte	0x04, 0x12
        /*0062*/ 	.short	(.L_17 - .L_16)
	.align		4
.L_16:
        /*0064*/ 	.word	index@(_Z16scalarMultKernelifPf)
        /*0068*/ 	.word	0x00000000


	//----- nvinfo : EIATTR_MIN_STACK_SIZE
	.align		4
.L_17:
        /*006c*/ 	.byte	0x04, 0x12
        /*006e*/ 	.short	(.L_19 - .L_18)
	.align		4
.L_18:
        /*0070*/ 	.word	index@(_Z12vecAddKerneliPfS_S_)
        /*0074*/ 	.word	0x00000000


	//----- nvinfo : EIATTR_MIN_STACK_SIZE
	.align		4
.L_19:
        /*0078*/ 	.byte	0x04, 0x12
        /*007a*/ 	.short	(.L_21 - .L_20)
	.align		4
.L_20:
        /*007c*/ 	.word	index@(_Z16dotProductKerneliPfS_S_)
        /*0080*/ 	.word	0x00000000


	//----- nvinfo : EIATTR_MIN_STACK_SIZE
	.align		4
.L_21:
        /*0084*/ 	.byte	0x04, 0x12
        /*0086*/ 	.short	(.L_23 - .L_22)
	.align		4
.L_22:
        /*0088*/ 	.word	index@(_Z15matVecMulKerneliPfS_S_)
        /*008c*/ 	.word	0x00000000
.L_23:


//--------------------- .nv.compat                --------------------------
	.section	.nv.compat,"",@"SHT_CUDA_COMPAT_INFO"
	.align	4
        /*0000*/ 	.byte	0x02, 0x09, 0x00, 0x00, 0x02, 0x02, 0x01, 0x00, 0x02, 0x05, 0x05, 0x00, 0x03, 0x07, 0x01, 0x01
        /*0010*/ 	.byte	0x02, 0x03, 0x00, 0x00, 0x02, 0x06, 0x01, 0x00, 0x04, 0x0b, 0x08, 0x00, 0x09, 0x00, 0x00, 0x00
        /*0020*/ 	.byte	0x00, 0x00, 0x00, 0x00


//--------------------- .nv.info._Z16scalarMultKernelifPf --------------------------
	.section	.nv.info._Z16scalarMultKernelifPf,"",@"SHT_CUDA_INFO"
	.sectionflags	@""
	.align	4


	//----- nvinfo : EIATTR_CUDA_API_VERSION
	.align		4
        /*0000*/ 	.byte	0x04, 0x37
        /*0002*/ 	.short	(.L_25 - .L_24)
.L_24:
        /*0004*/ 	.word	0x00000082


	//----- nvinfo : EIATTR_KPARAM_INFO
	.align		4
.L_25:
        /*0008*/ 	.byte	0x04, 0x17
        /*000a*/ 	.short	(.L_27 - .L_26)
.L_26:
        /*000c*/ 	.word	0x00000000
        /*0010*/ 	.short	0x0002
        /*0012*/ 	.short	0x0008
        /*0014*/ 	.byte	0x00, 0xf5, 0x21, 0x00


	//----- nvinfo : EIATTR_KPARAM_INFO
	.align		4
.L_27:
        /*0018*/ 	.byte	0x04, 0x17
        /*001a*/ 	.short	(.L_29 - .L_28)
.L_28:
        /*001c*/ 	.word	0x00000000
        /*0020*/ 	.short	0x0001
        /*0022*/ 	.short	0x0004
        /*0024*/ 	.byte	0x00, 0xf0, 0x11, 0x00


	//----- nvinfo : EIATTR_KPARAM_INFO
	.align		4
.L_29:
        /*0028*/ 	.byte	0x04, 0x17
        /*002a*/ 	.short	(.L_31 - .L_30)
.L_30:
        /*002c*/ 	.word	0x00000000
        /*0030*/ 	.short	0x0000
        /*0032*/ 	.short	0x0000
        /*0034*/ 	.byte	0x00, 0xf0, 0x11, 0x00


	//----- nvinfo : EIATTR_SPARSE_MMA_MASK
	.align		4
.L_31:
        /*0038*/ 	.byte	0x03, 0x50
        /*003a*/ 	.short	0x0000


	//----- nvinfo : EIATTR_MAXREG_COUNT
	.align		4
        /*003c*/ 	.byte	0x03, 0x1b
        /*003e*/ 	.short	0x00ff


	//----- nvinfo : EIATTR_MERCURY_ISA_VERSION
	.align		4
        /*0040*/ 	.byte	0x03, 0x5f
        /*0042*/ 	.short	0x0101


	//----- nvinfo : EIATTR_VRC_CTA_INIT_COUNT
	.align		4
        /*0044*/ 	.byte	0x02, 0x4a
	.zero		1
	.zero		1


	//----- nvinfo : EIATTR_EXIT_INSTR_OFFSETS
	.align		4
        /*0048*/ 	.byte	0x04, 0x1c
        /*004a*/ 	.short	(.L_33 - .L_32)


	//   ....[0]....
.L_32:
        /*004c*/ 	.word	0x00000070


	//   ....[1]....
        /*0050*/ 	.word	0x000000f0


	//----- nvinfo : EIATTR_CBANK_PARAM_SIZE
	.align		4
.L_33:
        /*0054*/ 	.byte	0x03, 0x19
        /*0056*/ 	.short	0x0010


	//----- nvinfo : EIATTR_PARAM_CBANK
	.align		4
        /*0058*/ 	.byte	0x04, 0x0a
        /*005a*/ 	.short	(.L_35 - .L_34)
	.align		4
.L_34:
        /*005c*/ 	.word	index@(.nv.constant0._Z16scalarMultKernelifPf)
        /*0060*/ 	.short	0x0380
        /*0062*/ 	.short	0x0010


	//----- nvinfo : EIATTR_SW_WAR
	.align		4
.L_35:
        /*0064*/ 	.byte	0x04, 0x36
        /*0066*/ 	.short	(.L_37 - .L_36)
.L_36:
        /*0068*/ 	.word	0x00000008
.L_37:


//--------------------- .nv.info._Z12vecAddKerneliPfS_S_ --------------------------
	.section	.nv.info._Z12vecAddKerneliPfS_S_,"",@"SHT_CUDA_INFO"
	.sectionflags	@""
	.align	4


	//----- nvinfo : EIATTR_CUDA_API_VERSION
	.align		4
        /*0000*/ 	.byte	0x04, 0x37
        /*0002*/ 	.short	(.L_39 - .L_38)
.L_38:
        /*0004*/ 	.word	0x00000082


	//----- nvinfo : EIATTR_KPARAM_INFO
	.align		4
.L_39:
        /*0008*/ 	.byte	0x04, 0x17
        /*000a*/ 	.short	(.L_41 - .L_40)
.L_40:
        /*000c*/ 	.word	0x00000000
        /*0010*/ 	.short	0x0003
        /*0012*/ 	.short	0x0018
        /*0014*/ 	.byte	0x00, 0xf5, 0x21, 0x00


	//----- nvinfo : EIATTR_KPARAM_INFO
	.align		4
.L_41:
        /*0018*/ 	.byte	0x04, 0x17
        /*001a*/ 	.short	(.L_43 - .L_42)
.L_42:
        /*001c*/ 	.word	0x00000000
        /*0020*/ 	.short	0x0002
        /*0022*/ 	.short	0x0010
        /*0024*/ 	.byte	0x00, 0xf5, 0x21, 0x00


	//----- nvinfo : EIATTR_KPARAM_INFO
	.align		4
.L_43:
        /*0028*/ 	.byte	0x04, 0x17
        /*002a*/ 	.short	(.L_45 - .L_44)
.L_44:
        /*002c*/ 	.word	0x00000000
        /*0030*/ 	.short	0x0001
        /*0032*/ 	.short	0x0008
        /*0034*/ 	.byte	0x00, 0xf5, 0x21, 0x00


	//----- nvinfo : EIATTR_KPARAM_INFO
	.align		4
.L_45:
        /*0038*/ 	.byte	0x04, 0x17
        /*003a*/ 	.short	(.L_47 - .L_46)
.L_46:
        /*003c*/ 	.word	0x00000000
        /*0040*/ 	.short	0x0000
        /*0042*/ 	.short	0x0000
        /*0044*/ 	.byte	0x00, 0xf0, 0x11, 0x00


	//----- nvinfo : EIATTR_SPARSE_MMA_MASK
	.align		4
.L_47:
        /*0048*/ 	.byte	0x03, 0x50
        /*004a*/ 	.short	0x0000


	//----- nvinfo : EIATTR_MAXREG_COUNT
	.align		4
        /*004c*/ 	.byte	0x03, 0x1b
        /*004e*/ 	.short	0x00ff


	//----- nvinfo : EIATTR_MERCURY_ISA_VERSION
	.align		4
        /*0050*/ 	.byte	0x03, 0x5f
        /*0052*/ 	.short	0x0101


	//----- nvinfo : EIATTR_VRC_CTA_INIT_COUNT
	.align		4
        /*0054*/ 	.byte	0x02, 0x4a
	.zero		1
	.zero		1


	//----- nvinfo : EIATTR_EXIT_INSTR_OFFSETS
	.align		4
        /*0058*/ 	.byte	0x04, 0x1c
        /*005a*/ 	.short	(.L_49 - .L_48)


	//   ....[0]....
.L_48:
        /*005c*/ 	.word	0x00000070


	//   ....[1]....
        /*0060*/ 	.word	0x00000130


	//----- nvinfo : EIATTR_CBANK_PARAM_SIZE
	.align		4
.L_49:
        /*0064*/ 	.byte	0x03, 0x19
        /*0066*/ 	.short	0x0020


	//----- nvinfo : EIATTR_PARAM_CBANK
	.align		4
        /*0068*/ 	.byte	0x04, 0x0a
        /*006a*/ 	.short	(.L_51 - .L_50)
	.align		4
.L_50:
        /*006c*/ 	.word	index@(.nv.constant0._Z12vecAddKerneliPfS_S_)
        /*0070*/ 	.short	0x0380
        /*0072*/ 	.short	0x0020


	//----- nvinfo : EIATTR_SW_WAR
	.align		4
.L_51:
        /*0074*/ 	.byte	0x04, 0x36
        /*0076*/ 	.short	(.L_53 - .L_52)
.L_52:
        /*0078*/ 	.word	0x00000008
.L_53:


//--------------------- .nv.info._Z16dotProductKerneliPfS_S_ --------------------------
	.section	.nv.info._Z16dotProductKerneliPfS_S_,"",@"SHT_CUDA_INFO"
	.sectionflags	@""
	.align	4


	//----- nvinfo : EIATTR_CUDA_API_VERSION
	.align		4
        /*0000*/ 	.byte	0x04, 0x37
        /*0002*/ 	.short	(.L_55 - .L_54)
.L_54:
        /*0004*/ 	.word	0x00000082


	//----- nvinfo : EIATTR_KPARAM_INFO
	.align		4
.L_55:
        /*0008*/ 	.byte	0x04, 0x17
        /*000a*/ 	.short	(.L_57 - .L_56)
.L_56:
        /*000c*/ 	.word	0x00000000
        /*0010*/ 	.short	0x0003
        /*0012*/ 	.short	0x0018
        /*0014*/ 	.byte	0x00, 0xf5, 0x21, 0x00


	//----- nvinfo : EIATTR_KPARAM_INFO
	.align		4
.L_57:
        /*0018*/ 	.byte	0x04, 0x17
        /*001a*/ 	.short	(.L_59 - .L_58)
.L_58:
        /*001c*/ 	.word	0x00000000
        /*0020*/ 	.short	0x0002
        /*0022*/ 	.short	0x0010
        /*0024*/ 	.byte	0x00, 0xf5, 0x21, 0x00


	//----- nvinfo : EIATTR_KPARAM_INFO
	.align		4
.L_59:
        /*0028*/ 	.byte	0x04, 0x17
        /*002a*/ 	.short	(.L_61 - .L_60)
.L_60:
        /*002c*/ 	.word	0x00000000
        /*0030*/ 	.short	0x0001
        /*0032*/ 	.short	0x0008
        /*0034*/ 	.byte	0x00, 0xf5, 0x21, 0x00


	//----- nvinfo : EIATTR_KPARAM_INFO
	.align		4
.L_61:
        /*0038*/ 	.byte	0x04, 0x17
        /*003a*/ 	.short	(.L_63 - .L_62)
.L_62:
        /*003c*/ 	.word	0x00000000
        /*0040*/ 	.short	0x0000
        /*0042*/ 	.short	0x0000
        /*0044*/ 	.byte	0x00, 0xf0, 0x11, 0x00


	//----- nvinfo : EIATTR_SPARSE_MMA_MASK
	.align		4
.L_63:
        /*0048*/ 	.byte	0x03, 0x50
        /*004a*/ 	.short	0x0000


	//----- nvinfo : EIATTR_MAXREG_COUNT
	.align		4
        /*004c*/ 	.byte	0x03, 0x1b
        /*004e*/ 	.short	0x00ff


	//----- nvinfo : EIATTR_NUM_BARRIERS
	.align		4
        /*0050*/ 	.byte	0x02, 0x4c
        /*0052*/ 	.byte	0x01
	.zero		1


	//----- nvinfo : EIATTR_MERCURY_ISA_VERSION
	.align		4
        /*0054*/ 	.byte	0x03, 0x5f
        /*0056*/ 	.short	0x0101


	//----- nvinfo : EIATTR_VRC_CTA_INIT_COUNT
	.align		4
        /*0058*/ 	.byte	0x02, 0x4a
	.zero		1
	.zero		1


	//----- nvinfo : EIATTR_EXIT_INSTR_OFFSETS
	.align		4
        /*005c*/ 	.byte	0x04, 0x1c
        /*005e*/ 	.short	(.L_65 - .L_64)


	//   ....[0]....
.L_64:
        /*0060*/ 	.word	0x00000160


	//   ....[1]....
        /*0064*/ 	.word	0x000001a0


	//----- nvinfo : EIATTR_CBANK_PARAM_SIZE
	.align		4
.L_65:
        /*0068*/ 	.byte	0x03, 0x19
        /*006a*/ 	.short	0x0020


	//----- nvinfo : EIATTR_PARAM_CBANK
	.align		4
        /*006c*/ 	.byte	0x04, 0x0a
        /*006e*/ 	.short	(.L_67 - .L_66)
	.align		4
.L_66:
        /*0070*/ 	.word	index@(.nv.constant0._Z16dotProductKerneliPfS_S_)
        /*0074*/ 	.short	0x0380
        /*0076*/ 	.short	0x0020


	//----- nvinfo : EIATTR_SW_WAR
	.align		4
.L_67:
        /*0078*/ 	.byte	0x04, 0x36
        /*007a*/ 	.short	(.L_69 - .L_68)
.L_68:
        /*007c*/ 	.word	0x00000008
.L_69:


//--------------------- .nv.info._Z15matVecMulKerneliPfS_S_ --------------------------
	.section	.nv.info._Z15matVecMulKerneliPfS_S_,"",@"SHT_CUDA_INFO"
	.sectionflags	@""
	.align	4


	//----- nvinfo : EIATTR_CUDA_API_VERSION
	.align		4
        /*0000*/ 	.byte	0x04, 0x37
        /*0002*/ 	.short	(.L_71 - .L_70)
.L_70:
        /*0004*/ 	.word	0x00000082


	//----- nvinfo : EIATTR_KPARAM_INFO
	.align		4
.L_71:
        /*0008*/ 	.byte	0x04, 0x17
        /*000a*/ 	.short	(.L_73 - .L_72)
.L_72:
        /*000c*/ 	.word	0x00000000
        /*0010*/ 	.short	0x0003
        /*0012*/ 	.short	0x0018
        /*0014*/ 	.byte	0x00, 0xf5, 0x21, 0x00


	//----- nvinfo : EIATTR_KPARAM_INFO
	.align		4
.L_73:
        /*0018*/ 	.byte	0x04, 0x17
        /*001a*/ 	.short	(.L_75 - .L_74)
.L_74:
        /*001c*/ 	.word	0x00000000
        /*0020*/ 	.short	0x0002
        /*0022*/ 	.short	0x0010
        /*0024*/ 	.byte	0x00, 0xf5, 0x21, 0x00


	//----- nvinfo : EIATTR_KPARAM_INFO
	.align		4
.L_75:
        /*0028*/ 	.byte	0x04, 0x17
        /*002a*/ 	.short	(.L_77 - .L_76)
.L_76:
        /*002c*/ 	.word	0x00000000
        /*0030*/ 	.short	0x0001
        /*0032*/ 	.short	0x0008
        /*0034*/ 	.byte	0x00, 0xf5, 0x21, 0x00


	//----- nvinfo : EIATTR_KPARAM_INFO
	.align		4
.L_77:
        /*0038*/ 	.byte	0x04, 0x17
        /*003a*/ 	.short	(.L_79 - .L_78)
.L_78:
        /*003c*/ 	.word	0x00000000
        /*0040*/ 	.short	0x0000
        /*0042*/ 	.short	0x0000
        /*0044*/ 	.byte	0x00, 0xf0, 0x11, 0x00


	//----- nvinfo : EIATTR_SPARSE_MMA_MASK
	.align		4
.L_79:
        /*0048*/ 	.byte	0x03, 0x50
        /*004a*/ 	.short	0x0000


	//----- nvinfo : EIATTR_MAXREG_COUNT
	.align		4
        /*004c*/ 	.byte	0x03, 0x1b
        /*004e*/ 	.short	0x00ff


	//----- nvinfo : EIATTR_MERCURY_ISA_VERSION
	.align		4
        /*0050*/ 	.byte	0x03, 0x5f
        /*0052*/ 	.short	0x0101


	//----- nvinfo : EIATTR_VRC_CTA_INIT_COUNT
	.align		4
        /*0054*/ 	.byte	0x02, 0x4a
	.zero		1
	.zero		1


	//----- nvinfo : EIATTR_EXIT_INSTR_OFFSETS
	.align		4
        /*0058*/ 	.byte	0x04, 0x1c
        /*005a*/ 	.short	(.L_81 - .L_80)


	//   ....[0]....
.L_80:
        /*005c*/ 	.word	0x00000070


	//   ....[1]....
        /*0060*/ 	.word	0x00000a90


	//----- nvinfo : EIATTR_CBANK_PARAM_SIZE
	.align		4
.L_81:
        /*0064*/ 	.byte	0x03, 0x19
        /*0066*/ 	.short	0x0020


	//----- nvinfo : EIATTR_PARAM_CBANK
	.align		4
        /*0068*/ 	.byte	0x04, 0x0a
        /*006a*/ 	.short	(.L_83 - .L_82)
	.align		4
.L_82:
        /*006c*/ 	.word	index@(.nv.constant0._Z15matVecMulKerneliPfS_S_)
        /*0070*/ 	.short	0x0380
        /*0072*/ 	.short	0x0020


	//----- nvinfo : EIATTR_SW_WAR
	.align		4
.L_83:
        /*0074*/ 	.byte	0x04, 0x36
        /*0076*/ 	.short	(.L_85 - .L_84)
.L_84:
        /*0078*/ 	.word	0x00000008
.L_85:


//--------------------- .nv.callgraph             --------------------------
	.section	.nv.callgraph,"",@"SHT_CUDA_CALLGRAPH"
	.align	4
	.sectionentsize	8
	.align		4
        /*0000*/ 	.word	0x00000000
	.align		4
        /*0004*/ 	.word	0xffffffff
	.align		4
        /*0008*/ 	.word	0x00000000
	.align		4
        /*000c*/ 	.word	0xfffffffe
	.align		4
        /*0010*/ 	.word	0x00000000
	.align		4
        /*0014*/ 	.word	0xfffffffd
	.align		4
        /*0018*/ 	.word	0x00000000
	.align		4
        /*001c*/ 	.word	0xfffffffc


//--------------------- .text._Z16scalarMultKernelifPf --------------------------
	.section	.text._Z16scalarMultKernelifPf,"ax",@progbits
	.align	128
        .global         _Z16scalarMultKernelifPf
        .type           _Z16scalarMultKernelifPf,@function
        .size           _Z16scalarMultKernelifPf,(.L_x_10 - _Z16scalarMultKernelifPf)
        .other          _Z16scalarMultKernelifPf,@"STO_CUDA_ENTRY STV_DEFAULT"
_Z16scalarMultKernelifPf:
.text._Z16scalarMultKernelifPf:
[----:B------:R-:W-:Y:S01]  /*0000*/  LDC R1, c[0x0][0x37c] ;  /* 0x0000df00ff017b82 */ /* 0x000fe20000000800 */
[----:B------:R-:W0:Y:S07]  /*0010*/  S2R R0, SR_TID.X ;  /* 0x0000000000007919 */ /* 0x000e2e0000002100 */
[----:B------:R-:W0:Y:S01]  /*0020*/  S2UR UR4, SR_CTAID.X ;  /* 0x00000000000479c3 */ /* 0x000e220000002500 */
[----:B------:R-:W1:Y:S07]  /*0030*/  LDCU UR5, c[0x0][0x380] ;  /* 0x00007000ff0577ac */ /* 0x000e6e0008000800 */
[----:B------:R-:W0:Y:S02]  /*0040*/  LDC R5, c[0x0][0x360] ;  /* 0x0000d800ff057b82 */ /* 0x000e240000000800 */
[----:B0-----:R-:W-:-:S05]  /*0050*/  IMAD R5, R5, UR4, R0 ;  /* 0x0000000405057c24 */ /* 0x001fca000f8e0200 */
[----:B-1----:R-:W-:-:S13]  /*0060*/  ISETP.GE.AND P0, PT, R5, UR5, PT ;  /* 0x0000000505007c0c */ /* 0x002fda000bf06270 */
[----:B------:R-:W-:Y:S05]  /*0070*/  @P0 EXIT ;  /* 0x000000000000094d */ /* 0x000fea0003800000 */
[----:B------:R-:W0:Y:S01]  /*0080*/  LDC.64 R2, c[0x0][0x388] ;  /* 0x0000e200ff027b82 */ /* 0x000e220000000a00 */
[----:B------:R-:W1:Y:S01]  /*0090*/  LDCU.64 UR4, c[0x0][0x358] ;  /* 0x00006b00ff0477ac */ /* 0x000e620008000a00 */
[----:B------:R-:W2:Y:S01]  /*00a0*/  LDCU UR6, c[0x0][0x384] ;  /* 0x00007080ff0677ac */ /* 0x000ea20008000800 */
[----:B0-----:R-:W-:-:S05]  /*00b0*/  IMAD.WIDE R2, R5, 0x4, R2 ;  /* 0x0000000405027825 */ /* 0x001fca00078e0202 */
[----:B-1----:R-:W2:Y:S02]  /*00c0*/  LDG.E R0, desc[UR4][R2.64] ;  /* 0x0000000402007981 */ /* 0x002ea4000c1e1900 */
[----:B--2---:R-:W-:-:S05]  /*00d0*/  FMUL R5, R0, UR6 ;  /* 0x0000000600057c20 */ /* 0x004fca0008400000 */
[----:B------:R-:W-:Y:S01]  /*00e0*/  STG.E desc[UR4][R2.64], R5 ;  /* 0x0000000502007986 */ /* 0x000fe2000c101904 */
[----:B------:R-:W-:Y:S05]  /*00f0*/  EXIT ;  /* 0x000000000000794d */ /* 0x000fea0003800000 */
.L_x_0:
[----:B------:R-:W-:-:S00]  /*0100*/  BRA `(.L_x_0) ;  /* 0xfffffffc00fc7947 */ /* 0x000fc0000383ffff */
[----:B------:R-:W-:-:S00]  /*0110*/  NOP ;  /* 0x0000000000007918 */ /* 0x000fc00000000000 */
        /* <DEDUP_REMOVED lines=14> */
.L_x_10:


//--------------------- .text._Z12vecAddKerneliPfS_S_ --------------------------
	.section	.text._Z12vecAddKerneliPfS_S_,"ax",@progbits
	.align	128
        .global         _Z12vecAddKerneliPfS_S_
        .type           _Z12vecAddKerneliPfS_S_,@function
        .size           _Z12vecAddKerneliPfS_S_,(.L_x_11 - _Z12vecAddKerneliPfS_S_)
        .other          _Z12vecAddKerneliPfS_S_,@"STO_CUDA_ENTRY STV_DEFAULT"
_Z12vecAddKerneliPfS_S_:
.text._Z12vecAddKerneliPfS_S_:
        /* <DEDUP_REMOVED lines=9> */
[----:B------:R-:W1:Y:S07]  /*0090*/  LDCU.64 UR4, c[0x0][0x358] ;  /* 0x00006b00ff0477ac */ /* 0x000e6e0008000a00 */
[----:B------:R-:W2:Y:S08]  /*00a0*/  LDC.64 R4, c[0x0][0x390] ;  /* 0x0000e400ff047b82 */ /* 0x000eb00000000a00 */
[----:B------:R-:W3:Y:S01]  /*00b0*/  LDC.64 R6, c[0x0][0x398] ;  /* 0x0000e600ff067b82 */ /* 0x000ee20000000a00 */
[----:B0-----:R-:W-:-:S06]  /*00c0*/  IMAD.WIDE R2, R9, 0x4, R2 ;  /* 0x0000000409027825 */ /* 0x001fcc00078e0202 */
[----:B-1----:R-:W4:Y:S01]  /*00d0*/  LDG.E R2, desc[UR4][R2.64] ;  /* 0x0000000402027981 */ /* 0x002f22000c1e1900 */
[----:B--2---:R-:W-:-:S06]  /*00e0*/  IMAD.WIDE R4, R9, 0x4, R4 ;  /* 0x0000000409047825 */ /* 0x004fcc00078e0204 */
[----:B------:R-:W4:Y:S01]  /*00f0*/  LDG.E R5, desc[UR4][R4.64] ;  /* 0x0000000404057981 */ /* 0x000f22000c1e1900 */
[----:B---3--:R-:W-:-:S04]  /*0100*/  IMAD.WIDE R6, R9, 0x4, R6 ;  /* 0x0000000409067825 */ /* 0x008fc800078e0206 */
[----:B----4-:R-:W-:-:S05]  /*0110*/  FADD R9, R2, R5 ;  /* 0x0000000502097221 */ /* 0x010fca0000000000 */
[----:B------:R-:W-:Y:S01]  /*0120*/  STG.E desc[UR4][R6.64], R9 ;  /* 0x0000000906007986 */ /* 0x000fe2000c101904 */
[----:B------:R-:W-:Y:S05]  /*0130*/  EXIT ;  /* 0x000000000000794d */ /* 0x000fea0003800000 */
.L_x_1:
        /* <DEDUP_REMOVED lines=12> */
.L_x_11:


//--------------------- .text._Z16dotProductKerneliPfS_S_ --------------------------
	.section	.text._Z16dotProductKerneliPfS_S_,"ax",@progbits
	.align	128
        .global         _Z16dotProductKerneliPfS_S_
        .type           _Z16dotProductKerneliPfS_S_,@function
        .size           _Z16dotProductKerneliPfS_S_,(.L_x_12 - _Z16dotProductKerneliPfS_S_)
        .other          _Z16dotProductKerneliPfS_S_,@"STO_CUDA_ENTRY STV_DEFAULT"
_Z16dotProductKerneliPfS_S_:
.text._Z16dotProductKerneliPfS_S_:
[----:B------:R-:W-:Y:S01]  /*0000*/  LDC R1, c[0x0][0x37c] ;  /* 0x0000df00ff017b82 */ /* 0x000fe20000000800 */
[----:B------:R-:W0:Y:S07]  /*0010*/  S2R R6, SR_TID.X ;  /* 0x0000000000067919 */ /* 0x000e2e0000002100 */
[----:B------:R-:W0:Y:S01]  /*0020*/  S2UR UR4, SR_CTAID.X ;  /* 0x00000000000479c3 */ /* 0x000e220000002500 */
[----:B------:R-:W1:Y:S01]  /*0030*/  LDCU UR5, c[0x0][0x380] ;  /* 0x00007000ff0577ac */ /* 0x000e620008000800 */
[----:B------:R-:W2:Y:S06]  /*0040*/  LDCU.64 UR6, c[0x0][0x358] ;  /* 0x00006b00ff0677ac */ /* 0x000eac0008000a00 */
[----:B------:R-:W0:Y:S02]  /*0050*/  LDC R7, c[0x0][0x360] ;  /* 0x0000d800ff077b82 */ /* 0x000e240000000800 */
[----:B0-----:R-:W-:-:S05]  /*0060*/  IMAD R7, R7, UR4, R6 ;  /* 0x0000000407077c24 */ /* 0x001fca000f8e0206 */
[----:B-1----:R-:W-:-:S13]  /*0070*/  ISETP.GE.AND P0, PT, R7, UR5, PT ;  /* 0x0000000507007c0c */ /* 0x002fda000bf06270 */
[----:B------:R-:W0:Y:S08]  /*0080*/  @!P0 LDC.64 R4, c[0x0][0x390] ;  /* 0x0000e400ff048b82 */ /* 0x000e300000000a00 */
[----:B------:R-:W1:Y:S01]  /*0090*/  @!P0 LDC.64 R2, c[0x0][0x388] ;  /* 0x0000e200ff028b82 */ /* 0x000e620000000a00 */
[----:B0-----:R-:W-:-:S06]  /*00a0*/  @!P0 IMAD.WIDE R4, R7, 0x4, R4 ;  /* 0x0000000407048825 */ /* 0x001fcc00078e0204 */
[----:B--2---:R-:W2:Y:S01]  /*00b0*/  @!P0 LDG.E R5, desc[UR6][R4.64] ;  /* 0x0000000604058981 */ /* 0x004ea2000c1e1900 */
[----:B-1----:R-:W-:-:S05]  /*00c0*/  @!P0 IMAD.WIDE R2, R7, 0x4, R2 ;  /* 0x0000000407028825 */ /* 0x002fca00078e0202 */
[----:B------:R-:W2:Y:S01]  /*00d0*/  @!P0 LDG.E R0, desc[UR6][R2.64] ;  /* 0x0000000602008981 */ /* 0x000ea2000c1e1900 */
[----:B------:R-:W0:Y:S01]  /*00e0*/  S2UR UR5, SR_CgaCtaId ;  /* 0x00000000000579c3 */ /* 0x000e220000008800 */
[----:B------:R-:W-:Y:S01]  /*00f0*/  UMOV UR4, 0x400 ;  /* 0x0000040000047882 */ /* 0x000fe20000000000 */
[----:B------:R-:W-:Y:S01]  /*0100*/  HFMA2 R7, -RZ, RZ, 0, 0 ;  /* 0x00000000ff077431 */ /* 0x000fe200000001ff */
[----:B------:R-:W-:Y:S01]  /*0110*/  ISETP.NE.AND P1, PT, R6, RZ, PT ;  /* 0x000000ff0600720c */ /* 0x000fe20003f25270 */
[----:B0-----:R-:W-:Y:S01]  /*0120*/  ULEA UR4, UR5, UR4, 0x18 ;  /* 0x0000000405047291 */ /* 0x001fe2000f8ec0ff */
[----:B--2---:R-:W-:-:S08]  /*0130*/  @!P0 FFMA R7, R0, R5, RZ ;  /* 0x0000000500078223 */ /* 0x004fd000000000ff */
[----:B------:R0:W-:Y:S01]  /*0140*/  STS [UR4], R7 ;  /* 0x00000007ff007988 */ /* 0x0001e20008000804 */
[----:B------:R-:W-:Y:S06]  /*0150*/  BAR.SYNC.DEFER_BLOCKING 0x0 ;  /* 0x0000000000007b1d */ /* 0x000fec0000010000 */
[----:B------:R-:W-:Y:S05]  /*0160*/  @P1 EXIT ;  /* 0x000000000000194d */ /* 0x000fea0003800000 */
[----:B------:R-:W1:Y:S01]  /*0170*/  LDS R5, [UR4] ;  /* 0x00000004ff057984 */ /* 0x000e620008000800 */
[----:B------:R-:W1:Y:S03]  /*0180*/  LDC.64 R2, c[0x0][0x398] ;  /* 0x0000e600ff027b82 */ /* 0x000e660000000a00 */
[----:B-1----:R-:W-:Y:S01]  /*0190*/  REDG.E.ADD.F32.FTZ.RN.STRONG.GPU desc[UR6][R2.64], R5 ;  /* 0x00000005020079a6 */ /* 0x002fe2000c12f306 */
[----:B------:R-:W-:Y:S05]  /*01a0*/  EXIT ;  /* 0x000000000000794d */ /* 0x000fea0003800000 */
.L_x_2:
        /* <DEDUP_REMOVED lines=13> */
.L_x_12:


//--------------------- .text._Z15matVecMulKerneliPfS_S_ --------------------------
	.section	.text._Z15matVecMulKerneliPfS_S_,"ax",@progbits
	.align	128
        .global         _Z15matVecMulKerneliPfS_S_
        .type           _Z15matVecMulKerneliPfS_S_,@function
        .size           _Z15matVecMulKerneliPfS_S_,(.L_x_13 - _Z15matVecMulKerneliPfS_S_)
        .other          _Z15matVecMulKerneliPfS_S_,@"STO_CUDA_ENTRY STV_DEFAULT"
_Z15matVecMulKerneliPfS_S_:
.text._Z15matVecMulKerneliPfS_S_:
        /* <DEDUP_REMOVED lines=8> */
[----:B------:R-:W-:Y:S01]  /*0080*/  UISETP.GE.AND UP0, UPT, UR11, 0x1, UPT ;  /* 0x000000010b00788c */ /* 0x000fe2000bf06270 */
[----:B------:R-:W-:Y:S01]  /*0090*/  HFMA2 R15, -RZ, RZ, 0, 0 ;  /* 0x00000000ff0f7431 */ /* 0x000fe200000001ff */
[----:B------:R-:W0:Y:S07]  /*00a0*/  LDCU.64 UR12, c[0x0][0x358] ;  /* 0x00006b00ff0c77ac */ /* 0x000e2e0008000a00 */
[----:B------:R-:W-:Y:S05]  /*00b0*/  BRA.U !UP0, `(.L_x_3) ;  /* 0x0000000908687547 */ /* 0x000fea000b800000 */
[----:B------:R-:W-:Y:S02]  /*00c0*/  UISETP.GE.U32.AND UP1, UPT, UR11, 0x10, UPT ;  /* 0x000000100b00788c */ /* 0x000fe4000bf26070 */
[----:B------:R-:W-:Y:S01]  /*00d0*/  IMAD R7, R0, UR11, RZ ;  /* 0x0000000b00077c24 */ /* 0x000fe2000f8e02ff */
[----:B------:R-:W-:Y:S01]  /*00e0*/  ULOP3.LUT UR8, UR11, 0xf, URZ, 0xc0, !UPT ;  /* 0x0000000f0b087892 */ /* 0x000fe2000f8ec0ff */
[----:B------:R-:W-:Y:S02]  /*00f0*/  MOV R15, RZ ;  /* 0x000000ff000f7202 */ /* 0x000fe40000000f00 */
[----:B------:R-:W-:Y:S01]  /*0100*/  MOV R8, RZ ;  /* 0x000000ff00087202 */ /* 0x000fe20000000f00 */
[----:B------:R-:W-:Y:S02]  /*0110*/  UISETP.NE.AND UP0, UPT, UR8, URZ, UPT ;  /* 0x000000ff0800728c */ /* 0x000fe4000bf05270 */
[----:B------:R-:W-:Y:S09]  /*0120*/  BRA.U !UP1, `(.L_x_4) ;  /* 0x0000000509187547 */ /* 0x000ff2000b800000 */
[----:B------:R-:W1:Y:S01]  /*0130*/  LDCU.64 UR4, c[0x0][0x390] ;  /* 0x00007200ff0477ac */ /* 0x000e620008000a00 */
[----:B------:R-:W-:Y:S02]  /*0140*/  MOV R15, RZ ;  /* 0x000000ff000f7202 */ /* 0x000fe40000000f00 */
[----:B------:R-:W-:Y:S01]  /*0150*/  MOV R6, R7 ;  /* 0x0000000700067202 */ /* 0x000fe20000000f00 */
[----:B------:R-:W2:Y:S01]  /*0160*/  LDCU.64 UR6, c[0x0][0x388] ;  /* 0x00007100ff0677ac */ /* 0x000ea20008000a00 */
[----:B------:R-:W-:-:S04]  /*0170*/  ULOP3.LUT UR9, UR11, 0x7ffffff0, URZ, 0xc0, !UPT ;  /* 0x7ffffff00b097892 */ /* 0x000fc8000f8ec0ff */
[----:B------:R-:W-:Y:S02]  /*0180*/  UIADD3 UR10, UPT, UPT, -UR9, URZ, URZ ;  /* 0x000000ff090a7290 */ /* 0x000fe4000fffe1ff */
[----:B------:R-:W-:Y:S01]  /*0190*/  MOV R8, UR9 ;  /* 0x0000000900087c02 */ /* 0x000fe20008000f00 */
[----:B-1----:R-:W-:-:S04]  /*01a0*/  UIADD3 UR4, UP2, UPT, UR4, 0x20, URZ ;  /* 0x0000002004047890 */ /* 0x002fc8000ff5e0ff */
[----:B------:R-:W-:Y:S02]  /*01b0*/  UIADD3.X UR5, UPT, UPT, URZ, UR5, URZ, UP2, !UPT ;  /* 0x00000005ff057290 */ /* 0x000fe400097fe4ff */
[----:B--2---:R-:W-:Y:S01]  /*01c0*/  UIADD3 UR6, UP1, UPT, UR6, 0x20, URZ ;  /* 0x0000002006067890 */ /* 0x004fe2000ff3e0ff */
[----:B------:R-:W-:-:S03]  /*01d0*/  MOV R2, UR4 ;  /* 0x0000000400027c02 */ /* 0x000fc60008000f00 */
[----:B------:R-:W-:Y:S01]  /*01e0*/  MOV R3, UR5 ;  /* 0x0000000500037c02 */ /* 0x000fe20008000f00 */
[----:B------:R-:W-:-:S12]  /*01f0*/  UIADD3.X UR7, UPT, UPT, URZ, UR7, URZ, UP1, !UPT ;  /* 0x00000007ff077290 */ /* 0x000fd80008ffe4ff */
.L_x_5:
[----:B------:R-:W-:Y:S01]  /*0200*/  MOV R4, UR6 ;  /* 0x0000000600047c02 */ /* 0x000fe20008000f00 */
[----:B0-----:R-:W2:Y:S01]  /*0210*/  LDG.E R17, desc[UR12][R2.64+-0x20] ;  /* 0xffffe00c02117981 */ /* 0x001ea2000c1e1900 */
[----:B------:R-:W-:-:S03]  /*0220*/  MOV R5, UR7 ;  /* 0x0000000700057c02 */ /* 0x000fc60008000f00 */
[----:B------:R-:W3:Y:S01]  /*0230*/  LDG.E R25, desc[UR12][R2.64+-0x1c] ;  /* 0xffffe40c02197981 */ /* 0x000ee2000c1e1900 */
[----:B------:R-:W-:-:S03]  /*0240*/  IMAD.WIDE R4, R6, 0x4, R4 ;  /* 0x0000000406047825 */ /* 0x000fc600078e0204 */
[----:B------:R-:W4:Y:S04]  /*0250*/  LDG.E R19, desc[UR12][R2.64+-0x18] ;  /* 0xffffe80c02137981 */ /* 0x000f28000c1e1900 */
[----:B------:R-:W2:Y:S04]  /*0260*/  LDG.E R16, desc[UR12][R4.64+-0x20] ;  /* 0xffffe00c04107981 */ /* 0x000ea8000c1e1900 */
[----:B------:R-:W3:Y:S04]  /*0270*/  LDG.E R18, desc[UR12][R4.64+-0x1c] ;  /* 0xffffe40c04127981 */ /* 0x000ee8000c1e1900 */
[----:B------:R-:W4:Y:S04]  /*0280*/  LDG.E R20, desc[UR12][R4.64+-0x18] ;  /* 0xffffe80c04147981 */ /* 0x000f28000c1e1900 */
[----:B------:R-:W5:Y:S04]  /*0290*/  LDG.E R22, desc[UR12][R2.64+-0x14] ;  /* 0xffffec0c02167981 */ /* 0x000f68000c1e1900 */
        /* <DEDUP_REMOVED lines=8> */
[----:B------:R-:W5:Y:S01]  /*0320*/  LDG.E R14, desc[UR12][R4.64+-0x4] ;  /* 0xfffffc0c040e7981 */ /* 0x000f62000c1e1900 */
[----:B--2---:R-:W-:-:S03]  /*0330*/  FFMA R17, R16, R17, R15 ;  /* 0x0000001110117223 */ /* 0x004fc6000000000f */
[----:B------:R-:W2:Y:S04]  /*0340*/  LDG.E R15, desc[UR12][R2.64] ;  /* 0x0000000c020f7981 */ /* 0x000ea8000c1e1900 */
[----:B------:R-:W2:Y:S01]  /*0350*/  LDG.E R16, desc[UR12][R4.64] ;  /* 0x0000000c04107981 */ /* 0x000ea2000c1e1900 */
[----:B---3--:R-:W-:-:S03]  /*0360*/  FFMA R25, R18, R25, R17 ;  /* 0x0000001912197223 */ /* 0x008fc60000000011 */
[----:B------:R-:W3:Y:S01]  /*0370*/  LDG.E R17, desc[UR12][R2.64+0x4] ;  /* 0x0000040c02117981 */ /* 0x000ee2000c1e1900 */
[----:B----4-:R-:W-:-:S03]  /*0380*/  FFMA R26, R20, R19, R25 ;  /* 0x00000013141a7223 */ /* 0x010fc60000000019 */
[----:B------:R-:W3:Y:S04]  /*0390*/  LDG.E R18, desc[UR12][R4.64+0x4] ;  /* 0x0000040c04127981 */ /* 0x000ee8000c1e1900 */
[----:B------:R-:W4:Y:S01]  /*03a0*/  LDG.E R20, desc[UR12][R2.64+0x8] ;  /* 0x0000080c02147981 */ /* 0x000f22000c1e1900 */
[----:B-----5:R-:W-:-:S03]  /*03b0*/  FFMA R25, R21, R22, R26 ;  /* 0x0000001615197223 */ /* 0x020fc6000000001a */
[----:B------:R-:W4:Y:S04]  /*03c0*/  LDG.E R19, desc[UR12][R4.64+0x8] ;  /* 0x0000080c04137981 */ /* 0x000f28000c1e1900 */
[----:B------:R-:W5:Y:S01]  /*03d0*/  LDG.E R22, desc[UR12][R2.64+0xc] ;  /* 0x00000c0c02167981 */ /* 0x000f62000c1e1900 */
[----:B------:R-:W-:-:S03]  /*03e0*/  FFMA R25, R24, R23, R25 ;  /* 0x0000001718197223 */ /* 0x000fc60000000019 */
[----:B------:R-:W5:Y:S04]  /*03f0*/  LDG.E R21, desc[UR12][R4.64+0xc] ;  /* 0x00000c0c04157981 */ /* 0x000f68000c1e1900 */
[----:B------:R-:W5:Y:S01]  /*0400*/  LDG.E R24, desc[UR12][R2.64+0x10] ;  /* 0x0000100c02187981 */ /* 0x000f62000c1e1900 */
[----:B------:R-:W-:-:S03]  /*0410*/  FFMA R25, R10, R9, R25 ;  /* 0x000000090a197223 */ /* 0x000fc60000000019 */
[----:B------:R-:W5:Y:S04]  /*0420*/  LDG.E R23, desc[UR12][R4.64+0x10] ;  /* 0x0000100c04177981 */ /* 0x000f68000c1e1900 */
[----:B------:R-:W5:Y:S01]  /*0430*/  LDG.E R10, desc[UR12][R2.64+0x14] ;  /* 0x0000140c020a7981 */ /* 0x000f62000c1e1900 */
[----:B------:R-:W-:-:S03]  /*0440*/  FFMA R27, R12, R11, R25 ;  /* 0x0000000b0c1b7223 */ /* 0x000fc60000000019 */
[----:B------:R-:W5:Y:S04]  /*0450*/  LDG.E R9, desc[UR12][R4.64+0x14] ;  /* 0x0000140c04097981 */ /* 0x000f68000c1e1900 */
[----:B------:R-:W5:Y:S04]  /*0460*/  LDG.E R11, desc[UR12][R2.64+0x18] ;  /* 0x0000180c020b7981 */ /* 0x000f68000c1e1900 */
[----:B------:R-:W5:Y:S04]  /*0470*/  LDG.E R12, desc[UR12][R4.64+0x18] ;  /* 0x0000180c040c7981 */ /* 0x000f68000c1e1900 */
[----:B------:R-:W5:Y:S04]  /*0480*/  LDG.E R25, desc[UR12][R4.64+0x1c] ;  /* 0x00001c0c04197981 */ /* 0x000f68000c1e1900 */
[----:B------:R0:W5:Y:S01]  /*0490*/  LDG.E R26, desc[UR12][R2.64+0x1c] ;  /* 0x00001c0c021a7981 */ /* 0x000162000c1e1900 */
[----:B------:R-:W-:Y:S01]  /*04a0*/  FFMA R13, R14, R13, R27 ;  /* 0x0000000d0e0d7223 */ /* 0x000fe2000000001b */
[----:B------:R-:W-:-:S04]  /*04b0*/  UIADD3 UR10, UPT, UPT, UR10, 0x10, URZ ;  /* 0x000000100a0a7890 */ /* 0x000fc8000fffe0ff */
[----:B------:R-:W-:Y:S01]  /*04c0*/  UISETP.NE.AND UP1, UPT, UR10, URZ, UPT ;  /* 0x000000ff0a00728c */ /* 0x000fe2000bf25270 */
[----:B0-----:R-:W-:Y:S02]  /*04d0*/  IADD3 R2, P0, PT, R2, 0x40, RZ ;  /* 0x0000004002027810 */ /* 0x001fe40007f1e0ff */
[----:B------:R-:W-:Y:S02]  /*04e0*/  IADD3 R6, PT, PT, R6, 0x10, RZ ;  /* 0x0000001006067810 */ /* 0x000fe40007ffe0ff */
[----:B------:R-:W-:Y:S01]  /*04f0*/  IADD3.X R3, PT, PT, RZ, R3, RZ, P0, !PT ;  /* 0x00000003ff037210 */ /* 0x000fe200007fe4ff */
[----:B--2---:R-:W-:-:S04]  /*0500*/  FFMA R13, R16, R15, R13 ;  /* 0x0000000f100d7223 */ /* 0x004fc8000000000d */
[----:B---3--:R-:W-:-:S04]  /*0510*/  FFMA R18, R18, R17, R13 ;  /* 0x0000001112127223 */ /* 0x008fc8000000000d */
[----:B----4-:R-:W-:-:S04]  /*0520*/  FFMA R18, R19, R20, R18 ;  /* 0x0000001413127223 */ /* 0x010fc80000000012 */
[----:B-----5:R-:W-:-:S04]  /*0530*/  FFMA R18, R21, R22, R18 ;  /* 0x0000001615127223 */ /* 0x020fc80000000012 */
[----:B------:R-:W-:-:S04]  /*0540*/  FFMA R18, R23, R24, R18 ;  /* 0x0000001817127223 */ /* 0x000fc80000000012 */
[----:B------:R-:W-:-:S04]  /*0550*/  FFMA R9, R9, R10, R18 ;  /* 0x0000000a09097223 */ /* 0x000fc80000000012 */
[----:B------:R-:W-:-:S04]  /*0560*/  FFMA R12, R12, R11, R9 ;  /* 0x0000000b0c0c7223 */ /* 0x000fc80000000009 */
[----:B------:R-:W-:Y:S01]  /*0570*/  FFMA R15, R25, R26, R12 ;  /* 0x0000001a190f7223 */ /* 0x000fe2000000000c */
[----:B------:R-:W-:Y:S06]  /*0580*/  BRA.U UP1, `(.L_x_5) ;  /* 0xfffffffd011c7547 */ /* 0x000fec000b83ffff */
.L_x_4:
[----:B------:R-:W-:Y:S05]  /*0590*/  BRA.U !UP0, `(.L_x_3) ;  /* 0x0000000508307547 */ /* 0x000fea000b800000 */
[----:B------:R-:W-:Y:S02]  /*05a0*/  UISETP.GE.U32.AND UP0, UPT, UR8, 0x8, UPT ;  /* 0x000000080800788c */ /* 0x000fe4000bf06070 */
[----:B------:R-:W-:-:S04]  /*05b0*/  ULOP3.LUT UR5, UR11, 0x7, URZ, 0xc0, !UPT ;  /* 0x000000070b057892 */ /* 0x000fc8000f8ec0ff */
[----:B------:R-:W-:-:S03]  /*05c0*/  UISETP.NE.AND UP1, UPT, UR5, URZ, UPT ;  /* 0x000000ff0500728c */ /* 0x000fc6000bf25270 */
[----:B------:R-:W-:Y:S08]  /*05d0*/  BRA.U !UP0, `(.L_x_6) ;  /* 0x0000000108787547 */ /* 0x000ff0000b800000 */
[----:B------:R-:W1:Y:S01]  /*05e0*/  LDC.64 R2, c[0x0][0x388] ;  /* 0x0000e200ff027b82 */ /* 0x000e620000000a00 */
[----:B------:R-:W-:-:S07]  /*05f0*/  IADD3 R9, PT, PT, R7, R8, RZ ;  /* 0x0000000807097210 */ /* 0x000fce0007ffe0ff */
[----:B------:R-:W2:Y:S01]  /*0600*/  LDC.64 R4, c[0x0][0x390] ;  /* 0x0000e400ff047b82 */ /* 0x000ea20000000a00 */
[----:B-1----:R-:W-:-:S05]  /*0610*/  IMAD.WIDE R2, R9, 0x4, R2 ;  /* 0x0000000409027825 */ /* 0x002fca00078e0202 */
[----:B0-----:R-:W3:Y:S01]  /*0620*/  LDG.E R10, desc[UR12][R2.64] ;  /* 0x0000000c020a7981 */ /* 0x001ee2000c1e1900 */
[----:B--2---:R-:W-:-:S03]  /*0630*/  IMAD.WIDE.U32 R4, R8, 0x4, R4 ;  /* 0x0000000408047825 */ /* 0x004fc600078e0004 */
[----:B------:R-:W2:Y:S04]  /*0640*/  LDG.E R13, desc[UR12][R2.64+0x4] ;  /* 0x0000040c020d7981 */ /* 0x000ea8000c1e1900 */
[----:B------:R-:W3:Y:S04]  /*0650*/  LDG.E R11, desc[UR12][R4.64] ;  /* 0x0000000c040b7981 */ /* 0x000ee8000c1e1900 */
[----:B------:R-:W2:Y:S04]  /*0660*/  LDG.E R12, desc[UR12][R4.64+0x4] ;  /* 0x0000040c040c7981 */ /* 0x000ea8000c1e1900 */
[----:B------:R-:W4:Y:S04]  /*0670*/  LDG.E R17, desc[UR12][R2.64+0x8] ;  /* 0x0000080c02117981 */ /* 0x000f28000c1e1900 */
        /* <DEDUP_REMOVED lines=11> */
[----:B------:R-:W-:Y:S01]  /*0730*/  IADD3 R8, PT, PT, R8, 0x8, RZ ;  /* 0x0000000808087810 */ /* 0x000fe20007ffe0ff */
[----:B---3--:R-:W-:-:S04]  /*0740*/  FFMA R10, R10, R11, R15 ;  /* 0x0000000b0a0a7223 */ /* 0x008fc8000000000f */
[----:B--2---:R-:W-:-:S04]  /*0750*/  FFMA R10, R13, R12, R10 ;  /* 0x0000000c0d0a7223 */ /* 0x004fc8000000000a */
[----:B----4-:R-:W-:-:S04]  /*0760*/  FFMA R10, R17, R14, R10 ;  /* 0x0000000e110a7223 */ /* 0x010fc8000000000a */
[----:B-----5:R-:W-:-:S04]  /*0770*/  FFMA R10, R19, R16, R10 ;  /* 0x00000010130a7223 */ /* 0x020fc8000000000a */
[----:B------:R-:W-:-:S04]  /*0780*/  FFMA R10, R21, R18, R10 ;  /* 0x00000012150a7223 */ /* 0x000fc8000000000a */
[----:B------:R-:W-:-:S04]  /*0790*/  FFMA R23, R23, R20, R10 ;  /* 0x0000001417177223 */ /* 0x000fc8000000000a */
[----:B------:R-:W-:-:S04]  /*07a0*/  FFMA R6, R6, R9, R23 ;  /* 0x0000000906067223 */ /* 0x000fc80000000017 */
[----:B------:R-:W-:-:S07]  /*07b0*/  FFMA R15, R25, R22, R6 ;  /* 0x00000016190f7223 */ /* 0x000fce0000000006 */
.L_x_6:
        /* <DEDUP_REMOVED lines=17> */
[----:B------:R-:W5:Y:S01]  /*08d0*/  LDG.E R14, desc[UR12][R4.64+0xc] ;  /* 0x00000c0c040e7981 */ /* 0x000f62000c1e1900 */
[----:B------:R-:W-:Y:S01]  /*08e0*/  IADD3 R8, PT, PT, R8, 0x4, RZ ;  /* 0x0000000408087810 */ /* 0x000fe20007ffe0ff */
[----:B---3--:R-:W-:-:S04]  /*08f0*/  FFMA R6, R6, R9, R15 ;  /* 0x0000000906067223 */ /* 0x008fc8000000000f */
[----:B--2---:R-:W-:-:S04]  /*0900*/  FFMA R6, R11, R10, R6 ;  /* 0x0000000a0b067223 */ /* 0x004fc80000000006 */
[----:B----4-:R-:W-:-:S04]  /*0910*/  FFMA R6, R13, R12, R6 ;  /* 0x0000000c0d067223 */ /* 0x010fc80000000006 */
[----:B-----5:R-:W-:-:S07]  /*0920*/  FFMA R15, R17, R14, R6 ;  /* 0x0000000e110f7223 */ /* 0x020fce0000000006 */
.L_x_7:
[----:B------:R-:W-:Y:S05]  /*0930*/  BRA.U !UP1, `(.L_x_3) ;  /* 0x0000000109487547 */ /* 0x000fea000b800000 */
[----:B------:R-:W1:Y:S01]  /*0940*/  LDC.64 R2, c[0x0][0x390] ;  /* 0x0000e400ff027b82 */ /* 0x000e620000000a00 */
[----:B------:R-:W-:Y:S01]  /*0950*/  IADD3 R7, PT, PT, R7, R8, RZ ;  /* 0x0000000807077210 */ /* 0x000fe20007ffe0ff */
[----:B------:R-:W-:-:S06]  /*0960*/  UIADD3 UR4, UPT, UPT, -UR4, URZ, URZ ;  /* 0x000000ff04047290 */ /* 0x000fcc000fffe1ff */
[----:B------:R-:W2:Y:S01]  /*0970*/  LDC.64 R10, c[0x0][0x388] ;  /* 0x0000e200ff0a7b82 */ /* 0x000ea20000000a00 */
[----:B-1----:R-:W-:-:S03]  /*0980*/  IMAD.WIDE.U32 R2, R8, 0x4, R2 ;  /* 0x0000000408027825 */ /* 0x002fc600078e0002 */
[----:B------:R-:W-:Y:S02]  /*0990*/  MOV R6, R2 ;  /* 0x0000000200067202 */ /* 0x000fe40000000f00 */
[----:B------:R-:W-:-:S07]  /*09a0*/  MOV R5, R3 ;  /* 0x0000000300057202 */ /* 0x000fce0000000f00 */
.L_x_8:
[----:B--2---:R-:W-:Y:S01]  /*09b0*/  IMAD.WIDE R2, R7, 0x4, R10 ;  /* 0x0000000407027825 */ /* 0x004fe200078e020a */
[----:B------:R-:W-:-:S05]  /*09c0*/  MOV R4, R6 ;  /* 0x0000000600047202 */ /* 0x000fca0000000f00 */
[----:B0-----:R-:W2:Y:S04]  /*09d0*/  LDG.E R2, desc[UR12][R2.64] ;  /* 0x0000000c02027981 */ /* 0x001ea8000c1e1900 */
[----:B------:R0:W2:Y:S01]  /*09e0*/  LDG.E R4, desc[UR12][R4.64] ;  /* 0x0000000c04047981 */ /* 0x0000a2000c1e1900 */
[----:B------:R-:W-:Y:S01]  /*09f0*/  UIADD3 UR4, UPT, UPT, UR4, 0x1, URZ ;  /* 0x0000000104047890 */ /* 0x000fe2000fffe0ff */
[----:B------:R-:W-:Y:S02]  /*0a00*/  IADD3 R6, P0, PT, R6, 0x4, RZ ;  /* 0x0000000406067810 */ /* 0x000fe40007f1e0ff */
[----:B------:R-:W-:Y:S01]  /*0a10*/  IADD3 R7, PT, PT, R7, 0x1, RZ ;  /* 0x0000000107077810 */ /* 0x000fe20007ffe0ff */
[----:B------:R-:W-:Y:S01]  /*0a20*/  UISETP.NE.AND UP0, UPT, UR4, URZ, UPT ;  /* 0x000000ff0400728c */ /* 0x000fe2000bf05270 */
[----:B0-----:R-:W-:Y:S01]  /*0a30*/  IADD3.X R5, PT, PT, RZ, R5, RZ, P0, !PT ;  /* 0x00000005ff057210 */ /* 0x001fe200007fe4ff */
[----:B--2---:R-:W-:-:S07]  /*0a40*/  FFMA R15, R2, R4, R15 ;  /* 0x00000004020f7223 */ /* 0x004fce000000000f */
[----:B------:R-:W-:Y:S05]  /*0a50*/  BRA.U UP0, `(.L_x_8) ;  /* 0xfffffffd00d47547 */ /* 0x000fea000b83ffff */
.L_x_3:
[----:B------:R-:W1:Y:S02]  /*0a60*/  LDC.64 R2, c[0x0][0x398] ;  /* 0x0000e600ff027b82 */ /* 0x000e640000000a00 */
[----:B-1----:R-:W-:-:S05]  /*0a70*/  IMAD.WIDE R2, R0, 0x4, R2 ;  /* 0x0000000400027825 */ /* 0x002fca00078e0202 */
[----:B0-----:R-:W-:Y:S01]  /*0a80*/  STG.E desc[UR12][R2.64], R15 ;  /* 0x0000000f02007986 */ /* 0x001fe2000c10190c */
[----:B------:R-:W-:Y:S05]  /*0a90*/  EXIT ;  /* 0x000000000000794d */ /* 0x000fea0003800000 */
.L_x_9:
        /* <DEDUP_REMOVED lines=14> */
.L_x_13:


//--------------------- .nv.shared.reserved.0     --------------------------
	.section	.nv.shared.reserved.0,"aw",@nobits
	.weak		__nv_reservedSMEM_offset_0_alias
	.size		__nv_reservedSMEM_offset_0_alias, 0, 64
	.other		__nv_reservedSMEM_offset_0_alias,@"STO_CUDA_RESERVED_SHARED STV_DEFAULT"
__nv_reservedSMEM_offset_0_alias:
	.zero		0
	.zero		64


//--------------------- .nv.shared._Z16dotProductKerneliPfS_S_ --------------------------
	.section	.nv.shared._Z16dotProductKerneliPfS_S_,"aw",@nobits
	.sectionflags	@""
	.align	4
.nv.shared._Z16dotProductKerneliPfS_S_:
	.zero		1028


//--------------------- .nv.constant0._Z16scalarMultKernelifPf --------------------------
	.section	.nv.constant0._Z16scalarMultKernelifPf,"a",@progbits
	.sectionflags	@""
	.align	4
.nv.constant0._Z16scalarMultKernelifPf:
	.zero		912


//--------------------- .nv.constant0._Z12vecAddKerneliPfS_S_ --------------------------
	.section	.nv.constant0._Z12vecAddKerneliPfS_S_,"a",@progbits
	.sectionflags	@""
	.align	4
.nv.constant0._Z12vecAddKerneliPfS_S_:
	.zero		928


//--------------------- .nv.constant0._Z16dotProductKerneliPfS_S_ --------------------------
	.section	.nv.constant0._Z16dotProductKerneliPfS_S_,"a",@progbits
	.sectionflags	@""
	.align	4
.nv.constant0._Z16dotProductKerneliPfS_S_:
	.zero		928


//--------------------- .nv.constant0._Z15matVecMulKerneliPfS_S_ --------------------------
	.section	.nv.constant0._Z15matVecMulKerneliPfS_S_,"a",@progbits
	.sectionflags	@""
	.align	4
.nv.constant0._Z15matVecMulKerneliPfS_S_:
	.zero		928


//--------------------- SYMBOLS --------------------------

	.type		.nv.reservedSmem.offset0,@object
	.size		.nv.reservedSmem.offset0,0x4
	.type		.nv.reservedSmem.cap,@object
	.size		.nv.reservedSmem.cap,0x4
